//
// Generated by NVIDIA NVVM Compiler
//
// Compiler Build ID: CL-36424714
// Cuda compilation tools, release 13.0, V13.0.88
// Based on NVVM 20.0.0
//

.version 9.0
.target sm_100
.address_size 64

	// .globl	_Z11convolutionPKfS0_Pfii

.visible .entry _Z11convolutionPKfS0_Pfii(
	.param .u64 .ptr .align 1 _Z11convolutionPKfS0_Pfii_param_0,
	.param .u64 .ptr .align 1 _Z11convolutionPKfS0_Pfii_param_1,
	.param .u64 .ptr .align 1 _Z11convolutionPKfS0_Pfii_param_2,
	.param .u32 _Z11convolutionPKfS0_Pfii_param_3,
	.param .u32 _Z11convolutionPKfS0_Pfii_param_4
)
{
	.reg .pred 	%p<4>;
	.reg .b32 	%r<42>;
	.reg .b32 	%f<28>;
	.reg .b64 	%rd<27>;

	ld.param.u64 	%rd1, [_Z11convolutionPKfS0_Pfii_param_0];
	ld.param.u64 	%rd2, [_Z11convolutionPKfS0_Pfii_param_1];
	ld.param.u64 	%rd3, [_Z11convolutionPKfS0_Pfii_param_2];
	ld.param.u32 	%r3, [_Z11convolutionPKfS0_Pfii_param_3];
	ld.param.u32 	%r5, [_Z11convolutionPKfS0_Pfii_param_4];
	mov.u32 	%r6, %ctaid.x;
	mov.u32 	%r7, %ntid.x;
	mov.u32 	%r8, %tid.x;
	mad.lo.s32 	%r1, %r6, %r7, %r8;
	mov.u32 	%r9, %ctaid.y;
	mov.u32 	%r10, %ntid.y;
	mov.u32 	%r11, %tid.y;
	mad.lo.s32 	%r12, %r9, %r10, %r11;
	setp.ge.s32 	%p1, %r1, %r3;
	setp.ge.s32 	%p2, %r12, %r5;
	or.pred  	%p3, %p1, %p2;
	@%p3 bra 	$L__BB0_2;
	cvta.to.global.u64 	%rd4, %rd3;
	cvta.to.global.u64 	%rd5, %rd1;
	cvta.to.global.u64 	%rd6, %rd2;
	add.s32 	%r13, %r3, -1;
	add.s32 	%r14, %r5, -1;
	max.s32 	%r15, %r1, 1;
	add.s32 	%r16, %r15, -1;
	min.s32 	%r17, %r16, %r13;
	max.u32 	%r18, %r12, 1;
	add.s32 	%r19, %r18, -1;
	min.u32 	%r20, %r19, %r14;
	mul.lo.s32 	%r21, %r20, %r3;
	add.s32 	%r22, %r17, %r21;
	mul.wide.s32 	%rd7, %r22, 4;
	add.s64 	%rd8, %rd5, %rd7;
	ld.global.f32 	%f1, [%rd8];
	ld.global.f32 	%f2, [%rd6];
	fma.rn.f32 	%f3, %f1, %f2, 0f00000000;
	max.s32 	%r23, %r1, 0;
	min.s32 	%r24, %r23, %r13;
	add.s32 	%r25, %r24, %r21;
	mul.wide.s32 	%rd9, %r25, 4;
	add.s64 	%rd10, %rd5, %rd9;
	ld.global.f32 	%f4, [%rd10];
	ld.global.f32 	%f5, [%rd6+4];
	fma.rn.f32 	%f6, %f4, %f5, %f3;
	max.s32 	%r26, %r1, -1;
	add.s32 	%r27, %r26, 1;
	min.s32 	%r28, %r27, %r13;
	add.s32 	%r29, %r28, %r21;
	mul.wide.s32 	%rd11, %r29, 4;
	add.s64 	%rd12, %rd5, %rd11;
	ld.global.f32 	%f7, [%rd12];
	ld.global.f32 	%f8, [%rd6+8];
	fma.rn.f32 	%f9, %f7, %f8, %f6;
	min.u32 	%r30, %r12, %r14;
	mul.lo.s32 	%r31, %r30, %r3;
	add.s32 	%r32, %r17, %r31;
	mul.wide.s32 	%rd13, %r32, 4;
	add.s64 	%rd14, %rd5, %rd13;
	ld.global.f32 	%f10, [%rd14];
	ld.global.f32 	%f11, [%rd6+12];
	fma.rn.f32 	%f12, %f10, %f11, %f9;
	add.s32 	%r33, %r24, %r31;
	mul.wide.s32 	%rd15, %r33, 4;
	add.s64 	%rd16, %rd5, %rd15;
	ld.global.f32 	%f13, [%rd16];
	ld.global.f32 	%f14, [%rd6+16];
	fma.rn.f32 	%f15, %f13, %f14, %f12;
	add.s32 	%r34, %r28, %r31;
	mul.wide.s32 	%rd17, %r34, 4;
	add.s64 	%rd18, %rd5, %rd17;
	ld.global.f32 	%f16, [%rd18];
	ld.global.f32 	%f17, [%rd6+20];
	fma.rn.f32 	%f18, %f16, %f17, %f15;
	add.s32 	%r35, %r12, 1;
	min.u32 	%r36, %r35, %r14;
	mul.lo.s32 	%r37, %r36, %r3;
	add.s32 	%r38, %r17, %r37;
	mul.wide.s32 	%rd19, %r38, 4;
	add.s64 	%rd20, %rd5, %rd19;
	ld.global.f32 	%f19, [%rd20];
	ld.global.f32 	%f20, [%rd6+24];
	fma.rn.f32 	%f21, %f19, %f20, %f18;
	add.s32 	%r39, %r24, %r37;
	mul.wide.s32 	%rd21, %r39, 4;
	add.s64 	%rd22, %rd5, %rd21;
	ld.global.f32 	%f22, [%rd22];
	ld.global.f32 	%f23, [%rd6+28];
	fma.rn.f32 	%f24, %f22, %f23, %f21;
	add.s32 	%r40, %r28, %r37;
	mul.wide.s32 	%rd23, %r40, 4;
	add.s64 	%rd24, %rd5, %rd23;
	ld.global.f32 	%f25, [%rd24];
	ld.global.f32 	%f26, [%rd6+32];
	fma.rn.f32 	%f27, %f25, %f26, %f24;
	mad.lo.s32 	%r41, %r3, %r12, %r1;
	mul.wide.s32 	%rd25, %r41, 4;
	add.s64 	%rd26, %rd4, %rd25;
	st.global.f32 	[%rd26], %f27;
$L__BB0_2:
	ret;

}


// ===== COMPILED SASS (sm_100) =====

	.target	sm_100

	.elftype	@"ET_EXEC"


//--------------------- .note.nv.tkinfo           --------------------------
	.section	.note.nv.tkinfo,"",@"SHT_NOTE"
	.sectionflags	@"SHF_NOTE_NV_TKINFO"
	.tkinfo
        /*0018*/ 	.word	0x00000002
        /*0030*/ 	.string	""
        /*0030*/ 	.string	"ptxas"
        /*0030*/ 	.string	"Cuda compilation tools, release 13.0, V13.0.88"
        /*0030*/ 	.string	"Build cuda_13.0.r13.0/compiler.36424714_0"
        /*0030*/ 	.string	"-arch sm_100 -m 64 "



//--------------------- .note.nv.cuinfo           --------------------------
	.section	.note.nv.cuinfo,"",@"SHT_NOTE"
	.sectionflags	@"SHF_NOTE_NV_CUINFO"
        /*0018*/ 	.short	0x0002
        /*001a*/ 	.short	0x0064
        /*001c*/ 	.short	0x0082
	.zero		2


//--------------------- .nv.info                  --------------------------
	.section	.nv.info,"",@"SHT_CUDA_INFO"
	.align	4


	//----- nvinfo : EIATTR_REGCOUNT
	.align		4
        /*0000*/ 	.byte	0x04, 0x2f
        /*0002*/ 	.short	(.L_1 - .L_0)
	.align		4
.L_0:
        /*0004*/ 	.word	index@(_Z11convolutionPKfS0_Pfii)
        /*0008*/ 	.word	0x00000020


	//----- nvinfo : EIATTR_FRAME_SIZE
	.align		4
.L_1:
        /*000c*/ 	.byte	0x04, 0x11
        /*000e*/ 	.short	(.L_3 - .L_2)
	.align		4
.L_2:
        /*0010*/ 	.word	index@(_Z11convolutionPKfS0_Pfii)
        /*0014*/ 	.word	0x00000000


	//----- nvinfo : EIATTR_MIN_STACK_SIZE
	.align		4
.L_3:
        /*0018*/ 	.byte	0x04, 0x12
        /*001a*/ 	.short	(.L_5 - .L_4)
	.align		4
.L_4:
        /*001c*/ 	.word	index@(_Z11convolutionPKfS0_Pfii)
        /*0020*/ 	.word	0x00000000
.L_5:


//--------------------- .nv.compat                --------------------------
	.section	.nv.compat,"",@"SHT_CUDA_COMPAT_INFO"
	.align	4
        /*0000*/ 	.byte	0x02, 0x09, 0x00, 0x00, 0x02, 0x02, 0x01, 0x00, 0x02, 0x05, 0x05, 0x00, 0x03, 0x07, 0x01, 0x01
        /*0010*/ 	.byte	0x02, 0x03, 0x00, 0x00, 0x02, 0x06, 0x01, 0x00, 0x04, 0x0b, 0x08, 0x00, 0x09, 0x00, 0x00, 0x00
        /*0020*/ 	.byte	0x00, 0x00, 0x00, 0x00


//--------------------- .nv.info._Z11convolutionPKfS0_Pfii --------------------------
	.section	.nv.info._Z11convolutionPKfS0_Pfii,"",@"SHT_CUDA_INFO"
	.sectionflags	@""
	.align	4


	//----- nvinfo : EIATTR_CUDA_API_VERSION
	.align		4
        /*0000*/ 	.byte	0x04, 0x37
        /*0002*/ 	.short	(.L_7 - .L_6)
.L_6:
        /*0004*/ 	.word	0x00000082


	//----- nvinfo : EIATTR_KPARAM_INFO
	.align		4
.L_7:
        /*0008*/ 	.byte	0x04, 0x17
        /*000a*/ 	.short	(.L_9 - .L_8)
.L_8:
        /*000c*/ 	.word	0x00000000
        /*0010*/ 	.short	0x0004
        /*0012*/ 	.short	0x001c
        /*0014*/ 	.byte	0x00, 0xf0, 0x11, 0x00


	//----- nvinfo : EIATTR_KPARAM_INFO
	.align		4
.L_9:
        /*0018*/ 	.byte	0x04, 0x17
        /*001a*/ 	.short	(.L_11 - .L_10)
.L_10:
        /*001c*/ 	.word	0x00000000
        /*0020*/ 	.short	0x0003
        /*0022*/ 	.short	0x0018
        /*0024*/ 	.byte	0x00, 0xf0, 0x11, 0x00


	//----- nvinfo : EIATTR_KPARAM_INFO
	.align		4
.L_11:
        /*0028*/ 	.byte	0x04, 0x17
        /*002a*/ 	.short	(.L_13 - .L_12)
.L_12:
        /*002c*/ 	.word	0x00000000
        /*0030*/ 	.short	0x0002
        /*0032*/ 	.short	0x0010
        /*0034*/ 	.byte	0x00, 0xf5, 0x21, 0x00


	//----- nvinfo : EIATTR_KPARAM_INFO
	.align		4
.L_13:
        /*0038*/ 	.byte	0x04, 0x17
        /*003a*/ 	.short	(.L_15 - .L_14)
.L_14:
        /*003c*/ 	.word	0x00000000
        /*0040*/ 	.short	0x0001
        /*0042*/ 	.short	0x0008
        /*0044*/ 	.byte	0x00, 0xf5, 0x21, 0x00


	//----- nvinfo : EIATTR_KPARAM_INFO
	.align		4
.L_15:
        /*0048*/ 	.byte	0x04, 0x17
        /*004a*/ 	.short	(.L_17 - .L_16)
.L_16:
        /*004c*/ 	.word	0x00000000
        /*0050*/ 	.short	0x0000
        /*0052*/ 	.short	0x0000
        /*0054*/ 	.byte	0x00, 0xf5, 0x21, 0x00


	//----- nvinfo : EIATTR_SPARSE_MMA_MASK
	.align		4
.L_17:
        /*0058*/ 	.byte	0x03, 0x50
        /*005a*/ 	.short	0x0000


	//----- nvinfo : EIATTR_MAXREG_COUNT
	.align		4
        /*005c*/ 	.byte	0x03, 0x1b
        /*005e*/ 	.short	0x00ff


	//----- nvinfo : EIATTR_MERCURY_ISA_VERSION
	.align		4
        /*0060*/ 	.byte	0x03, 0x5f
        /*0062*/ 	.short	0x0101


	//----- nvinfo : EIATTR_VRC_CTA_INIT_COUNT
	.align		4
        /*0064*/ 	.byte	0x02, 0x4a
	.zero		1
	.zero		1


	//----- nvinfo : EIATTR_EXIT_INSTR_OFFSETS
	.align		4
        /*0068*/ 	.byte	0x04, 0x1c
        /*006a*/ 	.short	(.L_19 - .L_18)


	//   ....[0]....
.L_18:
        /*006c*/ 	.word	0x000000c0


	//   ....[1]....
        /*0070*/ 	.word	0x000004d0


	//----- nvinfo : EIATTR_CBANK_PARAM_SIZE
	.align		4
.L_19:
        /*0074*/ 	.byte	0x03, 0x19
        /*0076*/ 	.short	0x0020


	//----- nvinfo : EIATTR_PARAM_CBANK
	.align		4
        /*0078*/ 	.byte	0x04, 0x0a
        /*007a*/ 	.short	(.L_21 - .L_20)
	.align		4
.L_20:
        /*007c*/ 	.word	index@(.nv.constant0._Z11convolutionPKfS0_Pfii)
        /*0080*/ 	.short	0x0380
        /*0082*/ 	.short	0x0020


	//----- nvinfo : EIATTR_SW_WAR
	.align		4
.L_21:
        /*0084*/ 	.byte	0x04, 0x36
        /*0086*/ 	.short	(.L_23 - .L_22)
.L_22:
        /*0088*/ 	.word	0x00000008
.L_23:


//--------------------- .nv.callgraph             --------------------------
	.section	.nv.callgraph,"",@"SHT_CUDA_CALLGRAPH"
	.align	4
	.sectionentsize	8
	.align		4
        /*0000*/ 	.word	0x00000000
	.align		4
        /*0004*/ 	.word	0xffffffff
	.align		4
        /*0008*/ 	.word	0x00000000
	.align		4
        /*000c*/ 	.word	0xfffffffe
	.align		4
        /*0010*/ 	.word	0x00000000
	.align		4
        /*0014*/ 	.word	0xfffffffd
	.align		4
        /*0018*/ 	.word	0x00000000
	.align		4
        /*001c*/ 	.word	0xfffffffc


//--------------------- .text._Z11convolutionPKfS0_Pfii --------------------------
	.section	.text._Z11convolutionPKfS0_Pfii,"ax",@progbits
	.align	128
        .global         _Z11convolutionPKfS0_Pfii
        .type           _Z11convolutionPKfS0_Pfii,@function
        .size           _Z11convolutionPKfS0_Pfii,(.L_x_1 - _Z11convolutionPKfS0_Pfii)
        .other          _Z11convolutionPKfS0_Pfii,@"STO_CUDA_ENTRY STV_DEFAULT"
_Z11convolutionPKfS0_Pfii:
.text._Z11convolutionPKfS0_Pfii:
[----:B------:R-:W-:Y:S01]  /*0000*/  LDC R1, c[0x0][0x37c] ;  /* 0x0000df00ff017b82 */ /* 0x000fe20000000800 */
[----:B------:R-:W0:Y:S07]  /*0010*/  S2R R3, SR_TID.Y ;  /* 0x0000000000037919 */ /* 0x000e2e0000002200 */
[----:B------:R-:W1:Y:S01]  /*0020*/  LDC R17, c[0x0][0x360] ;  /* 0x0000d800ff117b82 */ /* 0x000e620000000800 */
[----:B------:R-:W1:Y:S07]  /*0030*/  S2R R0, SR_TID.X ;  /* 0x0000000000007919 */ /* 0x000e6e0000002100 */
[----:B------:R-:W0:Y:S08]  /*0040*/  S2UR UR5, SR_CTAID.Y ;  /* 0x00000000000579c3 */ /* 0x000e300000002600 */
[----:B------:R-:W0:Y:S08]  /*0050*/  LDC R16, c[0x0][0x364] ;  /* 0x0000d900ff107b82 */ /* 0x000e300000000800 */
[----:B------:R-:W1:Y:S08]  /*0060*/  S2UR UR4, SR_CTAID.X ;  /* 0x00000000000479c3 */ /* 0x000e700000002500 */
[----:B------:R-:W2:Y:S01]  /*0070*/  LDC.64 R4, c[0x0][0x398] ;  /* 0x0000e600ff047b82 */ /* 0x000ea20000000a00 */
[----:B0-----:R-:W-:-:S02]  /*0080*/  IMAD R16, R16, UR5, R3 ;  /* 0x0000000510107c24 */ /* 0x001fc4000f8e0203 */
[----:B-1----:R-:W-:-:S03]  /*0090*/  IMAD R17, R17, UR4, R0 ;  /* 0x0000000411117c24 */ /* 0x002fc6000f8e0200 */
[----:B--2---:R-:W-:-:S04]  /*00a0*/  ISETP.GE.AND P0, PT, R16, R5, PT ;  /* 0x000000051000720c */ /* 0x004fc80003f06270 */
[----:B------:R-:W-:-:S13]  /*00b0*/  ISETP.GE.OR P0, PT, R17, R4, P0 ;  /* 0x000000041100720c */ /* 0x000fda0000706670 */
[----:B------:R-:W-:Y:S05]  /*00c0*/  @P0 EXIT ;  /* 0x000000000000094d */ /* 0x000fea0003800000 */
[----:B------:R-:W0:Y:S01]  /*00d0*/  LDC.64 R6, c[0x0][0x380] ;  /* 0x0000e000ff067b82 */ /* 0x000e220000000a00 */
[----:B------:R-:W1:Y:S01]  /*00e0*/  LDCU.64 UR4, c[0x0][0x358] ;  /* 0x00006b00ff0477ac */ /* 0x000e620008000a00 */
[----:B------:R-:W-:Y:S02]  /*00f0*/  IADD3 R5, PT, PT, R5, -0x1, RZ ;  /* 0xffffffff05057810 */ /* 0x000fe40007ffe0ff */
[----:B------:R-:W-:Y:S02]  /*0100*/  IADD3 R25, PT, PT, R4, -0x1, RZ ;  /* 0xffffffff04197810 */ /* 0x000fe40007ffe0ff */
[----:B------:R-:W-:Y:S02]  /*0110*/  VIMNMX R0, PT, PT, R17, 0x1, !PT ;  /* 0x0000000111007848 */ /* 0x000fe40007fe0100 */
[----:B------:R-:W2:Y:S01]  /*0120*/  LDC.64 R2, c[0x0][0x388] ;  /* 0x0000e200ff027b82 */ /* 0x000ea20000000a00 */
[----:B------:R-:W-:Y:S02]  /*0130*/  VIMNMX.U32 R8, PT, PT, R16, 0x1, !PT ;  /* 0x0000000110087848 */ /* 0x000fe40007fe0000 */
[----:B------:R-:W-:-:S02]  /*0140*/  VIMNMX R10, PT, PT, RZ, R17, !PT ;  /* 0x00000011ff0a7248 */ /* 0x000fc40007fe0100 */
[----:B------:R-:W-:Y:S02]  /*0150*/  VIMNMX R12, PT, PT, R17, -0x1, !PT ;  /* 0xffffffff110c7848 */ /* 0x000fe40007fe0100 */
[----:B------:R-:W-:Y:S02]  /*0160*/  VIADDMNMX R11, R0, 0xffffffff, R25, PT ;  /* 0xffffffff000b7846 */ /* 0x000fe40003800119 */
[----:B------:R-:W-:Y:S02]  /*0170*/  VIADDMNMX.U32 R8, R8, 0xffffffff, R5, PT ;  /* 0xffffffff08087846 */ /* 0x000fe40003800005 */
[----:B------:R-:W-:Y:S02]  /*0180*/  VIMNMX R13, PT, PT, R25, R10, PT ;  /* 0x0000000a190d7248 */ /* 0x000fe40003fe0100 */
[----:B------:R-:W-:Y:S01]  /*0190*/  VIADDMNMX R25, R12, 0x1, R25, PT ;  /* 0x000000010c197846 */ /* 0x000fe20003800119 */
[-C--:B------:R-:W-:Y:S01]  /*01a0*/  IMAD R9, R8, R4.reuse, R11 ;  /* 0x0000000408097224 */ /* 0x080fe200078e020b */
[----:B------:R-:W-:Y:S01]  /*01b0*/  VIMNMX.U32 R10, PT, PT, R16, R5, PT ;  /* 0x00000005100a7248 */ /* 0x000fe20003fe0000 */
[----:B------:R-:W-:-:S02]  /*01c0*/  IMAD R21, R8, R4, R13 ;  /* 0x0000000408157224 */ /* 0x000fc400078e020d */
[----:B------:R-:W-:Y:S02]  /*01d0*/  IMAD R29, R8, R4, R25 ;  /* 0x00000004081d7224 */ /* 0x000fe400078e0219 */
[----:B0-----:R-:W-:-:S04]  /*01e0*/  IMAD.WIDE R8, R9, 0x4, R6 ;  /* 0x0000000409087825 */ /* 0x001fc800078e0206 */
[--C-:B------:R-:W-:Y:S01]  /*01f0*/  IMAD.WIDE R20, R21, 0x4, R6.reuse ;  /* 0x0000000415147825 */ /* 0x100fe200078e0206 */
[----:B-1----:R0:W3:Y:S03]  /*0200*/  LDG.E R0, desc[UR4][R8.64] ;  /* 0x0000000408007981 */ /* 0x0020e6000c1e1900 */
[----:B------:R-:W-:Y:S01]  /*0210*/  IMAD.WIDE R28, R29, 0x4, R6 ;  /* 0x000000041d1c7825 */ /* 0x000fe200078e0206 */
[----:B--2---:R-:W3:Y:S03]  /*0220*/  LDG.E R19, desc[UR4][R2.64] ;  /* 0x0000000402137981 */ /* 0x004ee6000c1e1900 */
[CC--:B------:R-:W-:Y:S01]  /*0230*/  IMAD R15, R10.reuse, R4.reuse, R11 ;  /* 0x000000040a0f7224 */ /* 0x0c0fe200078e020b */
[----:B------:R-:W2:Y:S01]  /*0240*/  LDG.E R20, desc[UR4][R20.64] ;  /* 0x0000000414147981 */ /* 0x000ea2000c1e1900 */
[-C--:B------:R-:W-:Y:S01]  /*0250*/  IMAD R23, R10, R4.reuse, R13 ;  /* 0x000000040a177224 */ /* 0x080fe200078e020d */
[----:B------:R-:W-:Y:S01]  /*0260*/  VIADDMNMX.U32 R27, R16, 0x1, R5, PT ;  /* 0x00000001101b7846 */ /* 0x000fe20003800005 */
[----:B------:R-:W-:Y:S01]  /*0270*/  IMAD.WIDE R14, R15, 0x4, R6 ;  /* 0x000000040f0e7825 */ /* 0x000fe200078e0206 */
[----:B------:R-:W4:Y:S04]  /*0280*/  LDG.E R18, desc[UR4][R28.64] ;  /* 0x000000041c127981 */ /* 0x000f28000c1e1900 */
[----:B------:R-:W4:Y:S04]  /*0290*/  LDG.E R5, desc[UR4][R2.64+0x8] ;  /* 0x0000080402057981 */ /* 0x000f28000c1e1900 */
[----:B------:R-:W2:Y:S01]  /*02a0*/  LDG.E R21, desc[UR4][R2.64+0x4] ;  /* 0x0000040402157981 */ /* 0x000ea2000c1e1900 */
[----:B------:R-:W-:-:S02]  /*02b0*/  IMAD R10, R10, R4, R25 ;  /* 0x000000040a0a7224 */ /* 0x000fc400078e0219 */
[----:B0-----:R-:W-:Y:S01]  /*02c0*/  IMAD.WIDE R8, R23, 0x4, R6 ;  /* 0x0000000417087825 */ /* 0x001fe200078e0206 */
[----:B------:R0:W5:Y:S03]  /*02d0*/  LDG.E R22, desc[UR4][R14.64] ;  /* 0x000000040e167981 */ /* 0x000166000c1e1900 */
[----:B------:R-:W-:Y:S01]  /*02e0*/  IMAD R12, R27, R4, R11 ;  /* 0x000000041b0c7224 */ /* 0x000fe200078e020b */
[----:B------:R-:W5:Y:S01]  /*02f0*/  LDG.E R23, desc[UR4][R2.64+0xc] ;  /* 0x00000c0402177981 */ /* 0x000f62000c1e1900 */
[----:B------:R-:W-:-:S03]  /*0300*/  IMAD.WIDE R10, R10, 0x4, R6 ;  /* 0x000000040a0a7825 */ /* 0x000fc600078e0206 */
[----:B------:R-:W5:Y:S01]  /*0310*/  LDG.E R8, desc[UR4][R8.64] ;  /* 0x0000000408087981 */ /* 0x000f62000c1e1900 */
[----:B------:R-:W-:-:S03]  /*0320*/  IMAD R26, R27, R4, R13 ;  /* 0x000000041b1a7224 */ /* 0x000fc600078e020d */
[----:B------:R-:W5:Y:S01]  /*0330*/  LDG.E R29, desc[UR4][R2.64+0x10] ;  /* 0x00001004021d7981 */ /* 0x000f62000c1e1900 */
[----:B------:R-:W-:-:S03]  /*0340*/  IMAD.WIDE R12, R12, 0x4, R6 ;  /* 0x000000040c0c7825 */ /* 0x000fc600078e0206 */
[----:B------:R-:W5:Y:S01]  /*0350*/  LDG.E R10, desc[UR4][R10.64] ;  /* 0x000000040a0a7981 */ /* 0x000f62000c1e1900 */
[----:B------:R-:W-:-:S03]  /*0360*/  IMAD R27, R27, R4, R25 ;  /* 0x000000041b1b7224 */ /* 0x000fc600078e0219 */
[----:B------:R-:W5:Y:S01]  /*0370*/  LDG.E R24, desc[UR4][R2.64+0x14] ;  /* 0x0000140402187981 */ /* 0x000f62000c1e1900 */
[----:B0-----:R-:W-:-:S03]  /*0380*/  IMAD.WIDE R14, R26, 0x4, R6 ;  /* 0x000000041a0e7825 */ /* 0x001fc600078e0206 */
[----:B------:R-:W5:Y:S01]  /*0390*/  LDG.E R12, desc[UR4][R12.64] ;  /* 0x000000040c0c7981 */ /* 0x000f62000c1e1900 */
[----:B------:R-:W-:-:S03]  /*03a0*/  IMAD.WIDE R6, R27, 0x4, R6 ;  /* 0x000000041b067825 */ /* 0x000fc600078e0206 */
[----:B------:R-:W5:Y:S04]  /*03b0*/  LDG.E R25, desc[UR4][R2.64+0x18] ;  /* 0x0000180402197981 */ /* 0x000f68000c1e1900 */
[----:B------:R-:W5:Y:S04]  /*03c0*/  LDG.E R14, desc[UR4][R14.64] ;  /* 0x000000040e0e7981 */ /* 0x000f68000c1e1900 */
[----:B------:R-:W5:Y:S04]  /*03d0*/  LDG.E R9, desc[UR4][R2.64+0x1c] ;  /* 0x00001c0402097981 */ /* 0x000f68000c1e1900 */
[----:B------:R-:W5:Y:S04]  /*03e0*/  LDG.E R6, desc[UR4][R6.64] ;  /* 0x0000000406067981 */ /* 0x000f68000c1e1900 */
[----:B------:R-:W5:Y:S01]  /*03f0*/  LDG.E R27, desc[UR4][R2.64+0x20] ;  /* 0x00002004021b7981 */ /* 0x000f62000c1e1900 */
[----:B------:R-:W-:-:S02]  /*0400*/  IMAD R17, R16, R4, R17 ;  /* 0x0000000410117224 */ /* 0x000fc400078e0211 */
[----:B---3--:R-:W-:-:S04]  /*0410*/  FFMA R19, R0, R19, RZ ;  /* 0x0000001300137223 */ /* 0x008fc800000000ff */
[----:B--2---:R-:W-:Y:S02]  /*0420*/  FFMA R19, R20, R21, R19 ;  /* 0x0000001514137223 */ /* 0x004fe40000000013 */
[----:B------:R-:W0:Y:S02]  /*0430*/  LDC.64 R20, c[0x0][0x390] ;  /* 0x0000e400ff147b82 */ /* 0x000e240000000a00 */
[----:B----4-:R-:W-:-:S04]  /*0440*/  FFMA R5, R18, R5, R19 ;  /* 0x0000000512057223 */ /* 0x010fc80000000013 */
[----:B-----5:R-:W-:-:S04]  /*0450*/  FFMA R5, R22, R23, R5 ;  /* 0x0000001716057223 */ /* 0x020fc80000000005 */
[----:B------:R-:W-:-:S04]  /*0460*/  FFMA R5, R8, R29, R5 ;  /* 0x0000001d08057223 */ /* 0x000fc80000000005 */
[----:B------:R-:W-:-:S04]  /*0470*/  FFMA R5, R10, R24, R5 ;  /* 0x000000180a057223 */ /* 0x000fc80000000005 */
[----:B------:R-:W-:Y:S01]  /*0480*/  FFMA R5, R12, R25, R5 ;  /* 0x000000190c057223 */ /* 0x000fe20000000005 */
[----:B0-----:R-:W-:-:S04]  /*0490*/  IMAD.WIDE R20, R17, 0x4, R20 ;  /* 0x0000000411147825 */ /* 0x001fc800078e0214 */
[----:B------:R-:W-:-:S04]  /*04a0*/  FFMA R5, R14, R9, R5 ;  /* 0x000000090e057223 */ /* 0x000fc80000000005 */
[----:B------:R-:W-:-:S05]  /*04b0*/  FFMA R5, R6, R27, R5 ;  /* 0x0000001b06057223 */ /* 0x000fca0000000005 */
[----:B------:R-:W-:Y:S01]  /*04c0*/  STG.E desc[UR4][R20.64], R5 ;  /* 0x0000000514007986 */ /* 0x000fe2000c101904 */
[----:B------:R-:W-:Y:S05]  /*04d0*/  EXIT ;  /* 0x000000000000794d */ /* 0x000fea0003800000 */
.L_x_0:
[----:B------:R-:W-:-:S00]  /*04e0*/  BRA `(.L_x_0) ;  /* 0xfffffffc00fc7947 */ /* 0x000fc0000383ffff */
[----:B------:R-:W-:-:S00]  /*04f0*/  NOP ;  /* 0x0000000000007918 */ /* 0x000fc00000000000 */
        /* <DEDUP_REMOVED lines=8> */
.L_x_1:


//--------------------- .nv.shared.reserved.0     --------------------------
	.section	.nv.shared.reserved.0,"aw",@nobits
	.weak		__nv_reservedSMEM_offset_0_alias
	.size		__nv_reservedSMEM_offset_0_alias, 0, 64
	.other		__nv_reservedSMEM_offset_0_alias,@"STO_CUDA_RESERVED_SHARED STV_DEFAULT"
__nv_reservedSMEM_offset_0_alias:
	.zero		0
	.zero		64


//--------------------- .nv.constant0._Z11convolutionPKfS0_Pfii --------------------------
	.section	.nv.constant0._Z11convolutionPKfS0_Pfii,"a",@progbits
	.sectionflags	@""
	.align	4
.nv.constant0._Z11convolutionPKfS0_Pfii:
	.zero		928


//--------------------- SYMBOLS --------------------------

	.type		.nv.reservedSmem.offset0,@object
	.size		.nv.reservedSmem.offset0,0x4
